//
// Generated by NVIDIA NVVM Compiler
//
// Compiler Build ID: CL-36424714
// Cuda compilation tools, release 13.0, V13.0.88
// Based on NVVM 20.0.0
//

.version 9.0
.target sm_100
.address_size 64

	// .globl	_Z9srcKernel7Network
.extern .func  (.param .b32 func_retval0) vprintf
(
	.param .b64 vprintf_param_0,
	.param .b64 vprintf_param_1
)
;
.global .align 1 .b8 $str[26] = {84, 104, 114, 101, 97, 100, 32, 91, 37, 100, 93, 44, 32, 78, 111, 100, 101, 73, 68, 32, 91, 37, 100, 93, 10};
.global .align 1 .b8 $str$1[39] = {67, 111, 108, 117, 109, 110, 32, 91, 37, 100, 93, 44, 32, 84, 104, 114, 101, 97, 100, 32, 91, 37, 100, 93, 44, 32, 78, 111, 100, 101, 73, 68, 32, 91, 37, 100, 93, 10};

.visible .entry _Z9srcKernel7Network(
	.param .align 8 .b8 _Z9srcKernel7Network_param_0[128]
)
{
	.local .align 8 .b8 	__local_depot0[8];
	.reg .b64 	%SP;
	.reg .b64 	%SPL;
	.reg .b32 	%r<6>;
	.reg .b64 	%rd<16>;

	mov.u64 	%SPL, __local_depot0;
	cvta.local.u64 	%SP, %SPL;
	ld.param.u64 	%rd1, [_Z9srcKernel7Network_param_0+104];
	ld.param.u64 	%rd2, [_Z9srcKernel7Network_param_0+16];
	ld.param.u64 	%rd3, [_Z9srcKernel7Network_param_0+8];
	add.u64 	%rd4, %SP, 0;
	add.u64 	%rd5, %SPL, 0;
	cvta.to.global.u64 	%rd6, %rd3;
	cvta.to.global.u64 	%rd7, %rd2;
	cvta.to.global.u64 	%rd8, %rd1;
	mov.u32 	%r1, %tid.x;
	mul.wide.u32 	%rd9, %r1, 4;
	add.s64 	%rd10, %rd6, %rd9;
	ld.global.u32 	%r2, [%rd10];
	st.local.v2.u32 	[%rd5], {%r1, %r2};
	mov.u64 	%rd11, $str;
	cvta.global.u64 	%rd12, %rd11;
	{ // callseq 0, 0
	.param .b64 param0;
	st.param.b64 	[param0], %rd12;
	.param .b64 param1;
	st.param.b64 	[param1], %rd4;
	.param .b32 retval0;
	call.uni (retval0), 
	vprintf, 
	(
	param0, 
	param1
	);
	ld.param.b32 	%r3, [retval0];
	} // callseq 0
	add.s64 	%rd13, %rd7, %rd9;
	ld.global.u32 	%r5, [%rd13];
	mul.wide.s32 	%rd14, %r2, 4;
	add.s64 	%rd15, %rd8, %rd14;
	st.global.u32 	[%rd15], %r5;
	ret;

}
	// .globl	_Z9genKernel7Networki
.visible .entry _Z9genKernel7Networki(
	.param .align 8 .b8 _Z9genKernel7Networki_param_0[128],
	.param .u32 _Z9genKernel7Networki_param_1
)
{
	.local .align 8 .b8 	__local_depot1[16];
	.reg .b64 	%SP;
	.reg .b64 	%SPL;
	.reg .pred 	%p<28>;
	.reg .b32 	%r<181>;
	.reg .b64 	%rd<93>;

	mov.u64 	%SPL, __local_depot1;
	cvta.local.u64 	%SP, %SPL;
	ld.param.u64 	%rd15, [_Z9genKernel7Networki_param_0+96];
	ld.param.u64 	%rd14, [_Z9genKernel7Networki_param_0+88];
	ld.param.u64 	%rd13, [_Z9genKernel7Networki_param_0+80];
	ld.param.u64 	%rd12, [_Z9genKernel7Networki_param_0+72];
	ld.param.v2.u32 	{%r34, %r35}, [_Z9genKernel7Networki_param_0+40];
	ld.param.u64 	%rd18, [_Z9genKernel7Networki_param_0+120];
	ld.param.u64 	%rd17, [_Z9genKernel7Networki_param_0+112];
	ld.param.u64 	%rd16, [_Z9genKernel7Networki_param_0+104];
	ld.param.u64 	%rd11, [_Z9genKernel7Networki_param_0+64];
	ld.param.u64 	%rd10, [_Z9genKernel7Networki_param_0+56];
	ld.param.u64 	%rd9, [_Z9genKernel7Networki_param_0+48];
	ld.param.u32 	%r36, [_Z9genKernel7Networki_param_1];
	cvta.to.global.u64 	%rd19, %rd9;
	cvta.to.global.u64 	%rd1, %rd10;
	cvta.to.global.u64 	%rd2, %rd11;
	cvta.to.global.u64 	%rd6, %rd16;
	cvta.to.global.u64 	%rd20, %rd17;
	cvta.to.global.u64 	%rd21, %rd18;
	mov.u32 	%r2, %tid.x;
	mul.wide.s32 	%rd22, %r36, 4;
	add.s64 	%rd23, %rd20, %rd22;
	ld.global.u32 	%r38, [%rd23];
	add.s32 	%r39, %r38, %r2;
	mul.wide.s32 	%rd24, %r39, 4;
	add.s64 	%rd25, %rd21, %rd24;
	ld.global.u32 	%r3, [%rd25];
	mul.wide.s32 	%rd26, %r3, 4;
	add.s64 	%rd27, %rd19, %rd26;
	ld.global.u32 	%r4, [%rd27];
	ld.global.u32 	%r5, [%rd27+4];
	sub.s32 	%r6, %r5, %r4;
	setp.lt.s32 	%p1, %r6, 1;
	mov.b32 	%r180, 0;
	@%p1 bra 	$L__BB1_12;
	and.b32  	%r7, %r6, 7;
	sub.s32 	%r42, %r4, %r5;
	setp.gt.u32 	%p2, %r42, -8;
	mov.b32 	%r175, 0;
	mov.u32 	%r180, %r175;
	@%p2 bra 	$L__BB1_4;
	and.b32  	%r175, %r6, 2147483640;
	mov.b32 	%r169, 0;
	mov.u32 	%r180, %r169;
$L__BB1_3:
	.pragma "nounroll";
	add.s32 	%r44, %r169, %r4;
	mul.wide.s32 	%rd28, %r44, 4;
	add.s64 	%rd29, %rd1, %rd28;
	ld.global.u32 	%r45, [%rd29];
	mul.wide.s32 	%rd30, %r45, 4;
	add.s64 	%rd31, %rd6, %rd30;
	ld.global.u32 	%r46, [%rd31];
	setp.eq.s32 	%p3, %r46, 0;
	not.b32 	%r47, %r169;
	add.s32 	%r48, %r6, %r47;
	mov.b32 	%r49, 1;
	shl.b32 	%r50, %r49, %r48;
	selp.b32 	%r51, 0, %r50, %p3;
	or.b32  	%r52, %r51, %r180;
	ld.global.u32 	%r53, [%rd29+4];
	mul.wide.s32 	%rd32, %r53, 4;
	add.s64 	%rd33, %rd6, %rd32;
	ld.global.u32 	%r54, [%rd33];
	setp.eq.s32 	%p4, %r54, 0;
	sub.s32 	%r55, %r6, %r169;
	add.s32 	%r56, %r55, -2;
	shl.b32 	%r57, %r49, %r56;
	selp.b32 	%r58, 0, %r57, %p4;
	or.b32  	%r59, %r58, %r52;
	ld.global.u32 	%r60, [%rd29+8];
	mul.wide.s32 	%rd34, %r60, 4;
	add.s64 	%rd35, %rd6, %rd34;
	ld.global.u32 	%r61, [%rd35];
	setp.eq.s32 	%p5, %r61, 0;
	add.s32 	%r62, %r55, -3;
	shl.b32 	%r63, %r49, %r62;
	selp.b32 	%r64, 0, %r63, %p5;
	or.b32  	%r65, %r64, %r59;
	ld.global.u32 	%r66, [%rd29+12];
	mul.wide.s32 	%rd36, %r66, 4;
	add.s64 	%rd37, %rd6, %rd36;
	ld.global.u32 	%r67, [%rd37];
	setp.eq.s32 	%p6, %r67, 0;
	add.s32 	%r68, %r55, -4;
	shl.b32 	%r69, %r49, %r68;
	selp.b32 	%r70, 0, %r69, %p6;
	or.b32  	%r71, %r70, %r65;
	ld.global.u32 	%r72, [%rd29+16];
	mul.wide.s32 	%rd38, %r72, 4;
	add.s64 	%rd39, %rd6, %rd38;
	ld.global.u32 	%r73, [%rd39];
	setp.eq.s32 	%p7, %r73, 0;
	add.s32 	%r74, %r55, -5;
	shl.b32 	%r75, %r49, %r74;
	selp.b32 	%r76, 0, %r75, %p7;
	or.b32  	%r77, %r76, %r71;
	ld.global.u32 	%r78, [%rd29+20];
	mul.wide.s32 	%rd40, %r78, 4;
	add.s64 	%rd41, %rd6, %rd40;
	ld.global.u32 	%r79, [%rd41];
	setp.eq.s32 	%p8, %r79, 0;
	add.s32 	%r80, %r55, -6;
	shl.b32 	%r81, %r49, %r80;
	selp.b32 	%r82, 0, %r81, %p8;
	or.b32  	%r83, %r82, %r77;
	ld.global.u32 	%r84, [%rd29+24];
	mul.wide.s32 	%rd42, %r84, 4;
	add.s64 	%rd43, %rd6, %rd42;
	ld.global.u32 	%r85, [%rd43];
	setp.eq.s32 	%p9, %r85, 0;
	add.s32 	%r86, %r55, -7;
	shl.b32 	%r87, %r49, %r86;
	selp.b32 	%r88, 0, %r87, %p9;
	or.b32  	%r89, %r88, %r83;
	ld.global.u32 	%r90, [%rd29+28];
	mul.wide.s32 	%rd44, %r90, 4;
	add.s64 	%rd45, %rd6, %rd44;
	ld.global.u32 	%r91, [%rd45];
	setp.eq.s32 	%p10, %r91, 0;
	add.s32 	%r92, %r55, -8;
	shl.b32 	%r93, %r49, %r92;
	selp.b32 	%r94, 0, %r93, %p10;
	or.b32  	%r180, %r94, %r89;
	add.s32 	%r169, %r169, 8;
	setp.ne.s32 	%p11, %r169, %r175;
	@%p11 bra 	$L__BB1_3;
$L__BB1_4:
	setp.eq.s32 	%p12, %r7, 0;
	@%p12 bra 	$L__BB1_12;
	and.b32  	%r16, %r6, 3;
	setp.lt.u32 	%p13, %r7, 4;
	@%p13 bra 	$L__BB1_7;
	add.s32 	%r96, %r175, %r4;
	mul.wide.s32 	%rd46, %r96, 4;
	add.s64 	%rd47, %rd1, %rd46;
	ld.global.u32 	%r97, [%rd47];
	mul.wide.s32 	%rd48, %r97, 4;
	add.s64 	%rd49, %rd6, %rd48;
	ld.global.u32 	%r98, [%rd49];
	setp.eq.s32 	%p14, %r98, 0;
	not.b32 	%r99, %r175;
	add.s32 	%r100, %r6, %r99;
	mov.b32 	%r101, 1;
	shl.b32 	%r102, %r101, %r100;
	selp.b32 	%r103, 0, %r102, %p14;
	ld.global.u32 	%r104, [%rd47+4];
	mul.wide.s32 	%rd50, %r104, 4;
	add.s64 	%rd51, %rd6, %rd50;
	ld.global.u32 	%r105, [%rd51];
	setp.eq.s32 	%p15, %r105, 0;
	sub.s32 	%r106, %r6, %r175;
	add.s32 	%r107, %r106, -2;
	shl.b32 	%r108, %r101, %r107;
	selp.b32 	%r109, 0, %r108, %p15;
	or.b32  	%r110, %r103, %r109;
	ld.global.u32 	%r111, [%rd47+8];
	mul.wide.s32 	%rd52, %r111, 4;
	add.s64 	%rd53, %rd6, %rd52;
	ld.global.u32 	%r112, [%rd53];
	setp.eq.s32 	%p16, %r112, 0;
	add.s32 	%r113, %r106, -3;
	shl.b32 	%r114, %r101, %r113;
	selp.b32 	%r115, 0, %r114, %p16;
	or.b32  	%r116, %r110, %r115;
	ld.global.u32 	%r117, [%rd47+12];
	mul.wide.s32 	%rd54, %r117, 4;
	add.s64 	%rd55, %rd6, %rd54;
	ld.global.u32 	%r118, [%rd55];
	setp.eq.s32 	%p17, %r118, 0;
	add.s32 	%r119, %r106, -4;
	shl.b32 	%r120, %r101, %r119;
	selp.b32 	%r121, 0, %r120, %p17;
	or.b32  	%r122, %r116, %r121;
	or.b32  	%r180, %r122, %r180;
	add.s32 	%r175, %r175, 4;
$L__BB1_7:
	setp.eq.s32 	%p18, %r16, 0;
	@%p18 bra 	$L__BB1_12;
	setp.eq.s32 	%p19, %r16, 1;
	@%p19 bra 	$L__BB1_10;
	add.s32 	%r124, %r175, %r4;
	mul.wide.s32 	%rd56, %r124, 4;
	add.s64 	%rd57, %rd1, %rd56;
	ld.global.u32 	%r125, [%rd57];
	mul.wide.s32 	%rd58, %r125, 4;
	add.s64 	%rd59, %rd6, %rd58;
	ld.global.u32 	%r126, [%rd59];
	setp.eq.s32 	%p20, %r126, 0;
	not.b32 	%r127, %r175;
	add.s32 	%r128, %r6, %r127;
	mov.b32 	%r129, 1;
	shl.b32 	%r130, %r129, %r128;
	selp.b32 	%r131, 0, %r130, %p20;
	ld.global.u32 	%r132, [%rd57+4];
	mul.wide.s32 	%rd60, %r132, 4;
	add.s64 	%rd61, %rd6, %rd60;
	ld.global.u32 	%r133, [%rd61];
	setp.eq.s32 	%p21, %r133, 0;
	sub.s32 	%r134, %r6, %r175;
	add.s32 	%r135, %r134, -2;
	shl.b32 	%r136, %r129, %r135;
	selp.b32 	%r137, 0, %r136, %p21;
	or.b32  	%r138, %r131, %r137;
	or.b32  	%r180, %r138, %r180;
	add.s32 	%r175, %r175, 2;
$L__BB1_10:
	and.b32  	%r139, %r6, 1;
	setp.eq.b32 	%p22, %r139, 1;
	not.pred 	%p23, %p22;
	@%p23 bra 	$L__BB1_12;
	add.s32 	%r140, %r175, %r4;
	mul.wide.s32 	%rd62, %r140, 4;
	add.s64 	%rd63, %rd1, %rd62;
	ld.global.u32 	%r141, [%rd63];
	mul.wide.s32 	%rd64, %r141, 4;
	add.s64 	%rd65, %rd6, %rd64;
	ld.global.u32 	%r142, [%rd65];
	setp.eq.s32 	%p24, %r142, 0;
	not.b32 	%r143, %r175;
	add.s32 	%r144, %r6, %r143;
	mov.b32 	%r145, 1;
	shl.b32 	%r146, %r145, %r144;
	selp.b32 	%r147, 0, %r146, %p24;
	or.b32  	%r180, %r147, %r180;
$L__BB1_12:
	cvta.to.global.u64 	%rd66, %rd12;
	mul.wide.s32 	%rd67, %r3, 4;
	add.s64 	%rd68, %rd66, %rd67;
	ld.global.u32 	%r148, [%rd68];
	setp.eq.s32 	%p25, %r148, 0;
	@%p25 bra 	$L__BB1_14;
	cvta.to.global.u64 	%rd69, %rd13;
	add.s64 	%rd71, %rd2, %rd67;
	ld.global.u32 	%r149, [%rd71];
	shl.b32 	%r150, %r149, 1;
	add.s32 	%r151, %r150, %r35;
	mul.wide.s32 	%rd72, %r151, 4;
	add.s64 	%rd73, %rd69, %rd72;
	ld.global.u32 	%r152, [%rd73];
	add.s64 	%rd74, %rd6, %rd67;
	st.global.u32 	[%rd74], %r152;
	sub.s32 	%r153, %r150, %r35;
	mul.wide.s32 	%rd75, %r153, 4;
	add.s64 	%rd76, %rd69, %rd75;
	st.global.u32 	[%rd76+4], %r180;
	bra.uni 	$L__BB1_17;
$L__BB1_14:
	add.s64 	%rd78, %rd2, %rd67;
	ld.global.u32 	%r154, [%rd78];
	shr.s32 	%r155, %r180, 31;
	shr.u32 	%r156, %r155, 27;
	add.s32 	%r157, %r180, %r156;
	shr.s32 	%r158, %r157, 5;
	and.b32  	%r159, %r180, 31;
	cvta.to.global.u64 	%rd79, %rd14;
	mul.wide.s32 	%rd80, %r154, 4;
	add.s64 	%rd81, %rd79, %rd80;
	ld.global.u32 	%r160, [%rd81];
	add.s32 	%r161, %r160, %r158;
	cvta.to.global.u64 	%rd82, %rd15;
	mul.wide.s32 	%rd83, %r161, 4;
	add.s64 	%rd84, %rd82, %rd83;
	ld.global.u32 	%r162, [%rd84];
	shr.u32 	%r163, %r162, %r159;
	and.b32  	%r164, %r163, 1;
	setp.eq.b32 	%p26, %r164, 1;
	not.pred 	%p27, %p26;
	@%p27 bra 	$L__BB1_16;
	add.s64 	%rd86, %rd6, %rd67;
	mov.b32 	%r165, 1;
	st.global.u32 	[%rd86], %r165;
	bra.uni 	$L__BB1_17;
$L__BB1_16:
	add.s64 	%rd88, %rd6, %rd67;
	mov.b32 	%r166, 0;
	st.global.u32 	[%rd88], %r166;
$L__BB1_17:
	add.u64 	%rd89, %SP, 0;
	add.u64 	%rd90, %SPL, 0;
	st.local.v2.u32 	[%rd90], {%r36, %r2};
	st.local.u32 	[%rd90+8], %r3;
	mov.u64 	%rd91, $str$1;
	cvta.global.u64 	%rd92, %rd91;
	{ // callseq 1, 0
	.param .b64 param0;
	st.param.b64 	[param0], %rd92;
	.param .b64 param1;
	st.param.b64 	[param1], %rd89;
	.param .b32 retval0;
	call.uni (retval0), 
	vprintf, 
	(
	param0, 
	param1
	);
	ld.param.b32 	%r167, [retval0];
	} // callseq 1
	ret;

}


// ===== COMPILED SASS (sm_100) =====

	.target	sm_100

	.elftype	@"ET_EXEC"


//--------------------- .note.nv.tkinfo           --------------------------
	.section	.note.nv.tkinfo,"",@"SHT_NOTE"
	.sectionflags	@"SHF_NOTE_NV_TKINFO"
	.tkinfo
        /*0018*/ 	.word	0x00000002
        /*0030*/ 	.string	""
        /*0030*/ 	.string	"ptxas"
        /*0030*/ 	.string	"Cuda compilation tools, release 13.0, V13.0.88"
        /*0030*/ 	.string	"Build cuda_13.0.r13.0/compiler.36424714_0"
        /*0030*/ 	.string	"-arch sm_100 -m 64 "



//--------------------- .note.nv.cuinfo           --------------------------
	.section	.note.nv.cuinfo,"",@"SHT_NOTE"
	.sectionflags	@"SHF_NOTE_NV_CUINFO"
        /*0018*/ 	.short	0x0002
        /*001a*/ 	.short	0x0064
        /*001c*/ 	.short	0x0082
	.zero		2


//--------------------- .nv.info                  --------------------------
	.section	.nv.info,"",@"SHT_CUDA_INFO"
	.align	4


	//----- nvinfo : EIATTR_REGCOUNT
	.align		4
        /*0000*/ 	.byte	0x04, 0x2f
        /*0002*/ 	.short	(.L_3 - .L_2)
	.align		4
.L_2:
        /*0004*/ 	.word	index@(_Z9srcKernel7Network)
        /*0008*/ 	.word	0x00000018


	//----- nvinfo : EIATTR_FRAME_SIZE
	.align		4
.L_3:
        /*000c*/ 	.byte	0x04, 0x11
        /*000e*/ 	.short	(.L_5 - .L_4)
	.align		4
.L_4:
        /*0010*/ 	.word	index@(_Z9srcKernel7Network)
        /*0014*/ 	.word	0x00000008


	//----- nvinfo : EIATTR_REGCOUNT
	.align		4
.L_5:
        /*0018*/ 	.byte	0x04, 0x2f
        /*001a*/ 	.short	(.L_7 - .L_6)
	.align		4
.L_6:
        /*001c*/ 	.word	index@(_Z9genKernel7Networki)
        /*0020*/ 	.word	0x00000020


	//----- nvinfo : EIATTR_FRAME_SIZE
	.align		4
.L_7:
        /*0024*/ 	.byte	0x04, 0x11
        /*0026*/ 	.short	(.L_9 - .L_8)
	.align		4
.L_8:
        /*0028*/ 	.word	index@(_Z9genKernel7Networki)
        /*002c*/ 	.word	0x00000010


	//----- nvinfo : EIATTR_MIN_STACK_SIZE
	.align		4
.L_9:
        /*0030*/ 	.byte	0x04, 0x12
        /*0032*/ 	.short	(.L_11 - .L_10)
	.align		4
.L_10:
        /*0034*/ 	.word	index@(_Z9genKernel7Networki)
        /*0038*/ 	.word	0x00000010


	//----- nvinfo : EIATTR_MIN_STACK_SIZE
	.align		4
.L_11:
        /*003c*/ 	.byte	0x04, 0x12
        /*003e*/ 	.short	(.L_13 - .L_12)
	.align		4
.L_12:
        /*0040*/ 	.word	index@(_Z9srcKernel7Network)
        /*0044*/ 	.word	0x00000008
.L_13:


//--------------------- .nv.compat                --------------------------
	.section	.nv.compat,"",@"SHT_CUDA_COMPAT_INFO"
	.align	4
        /*0000*/ 	.byte	0x02, 0x09, 0x00, 0x00, 0x02, 0x02, 0x01, 0x00, 0x02, 0x05, 0x05, 0x00, 0x03, 0x07, 0x01, 0x01
        /*0010*/ 	.byte	0x02, 0x03, 0x00, 0x00, 0x02, 0x06, 0x01, 0x00, 0x04, 0x0b, 0x08, 0x00, 0x09, 0x00, 0x00, 0x00
        /*0020*/ 	.byte	0x00, 0x00, 0x00, 0x00


//--------------------- .nv.info._Z9genKernel7Networki --------------------------
	.section	.nv.info._Z9genKernel7Networki,"",@"SHT_CUDA_INFO"
	.sectionflags	@""
	.align	4


	//----- nvinfo : EIATTR_CUDA_API_VERSION
	.align		4
        /*0000*/ 	.byte	0x04, 0x37
        /*0002*/ 	.short	(.L_15 - .L_14)
.L_14:
        /*0004*/ 	.word	0x00000082


	//----- nvinfo : EIATTR_KPARAM_INFO
	.align		4
.L_15:
        /*0008*/ 	.byte	0x04, 0x17
        /*000a*/ 	.short	(.L_17 - .L_16)
.L_16:
        /*000c*/ 	.word	0x00000000
        /*0010*/ 	.short	0x0001
        /*0012*/ 	.short	0x0080
        /*0014*/ 	.byte	0x00, 0xf0, 0x11, 0x00


	//----- nvinfo : EIATTR_KPARAM_INFO
	.align		4
.L_17:
        /*0018*/ 	.byte	0x04, 0x17
        /*001a*/ 	.short	(.L_19 - .L_18)
.L_18:
        /*001c*/ 	.word	0x00000000
        /*0020*/ 	.short	0x0000
        /*0022*/ 	.short	0x0000
        /*0024*/ 	.byte	0x00, 0xf0, 0x01, 0x02


	//----- nvinfo : EIATTR_SPARSE_MMA_MASK
	.align		4
.L_19:
        /*0028*/ 	.byte	0x03, 0x50
        /*002a*/ 	.short	0x0000


	//----- nvinfo : EIATTR_MAXREG_COUNT
	.align		4
        /*002c*/ 	.byte	0x03, 0x1b
        /*002e*/ 	.short	0x00ff


	//----- nvinfo : EIATTR_EXTERNS
	.align		4
        /*0030*/ 	.byte	0x04, 0x0f
        /*0032*/ 	.short	(.L_21 - .L_20)


	//   ....[0]....
	.align		4
.L_20:
        /*0034*/ 	.word	index@(vprintf)


	//----- nvinfo : EIATTR_MERCURY_ISA_VERSION
	.align		4
.L_21:
        /*0038*/ 	.byte	0x03, 0x5f
        /*003a*/ 	.short	0x0101


	//----- nvinfo : EIATTR_VRC_CTA_INIT_COUNT
	.align		4
        /*003c*/ 	.byte	0x02, 0x4a
	.zero		1
	.zero		1


	//----- nvinfo : EIATTR_SYSCALL_OFFSETS
	.align		4
        /*0040*/ 	.byte	0x04, 0x46
        /*0042*/ 	.short	(.L_23 - .L_22)


	//   ....[0]....
.L_22:
        /*0044*/ 	.word	0x00000f70


	//----- nvinfo : EIATTR_EXIT_INSTR_OFFSETS
	.align		4
.L_23:
        /*0048*/ 	.byte	0x04, 0x1c
        /*004a*/ 	.short	(.L_25 - .L_24)


	//   ....[0]....
.L_24:
        /*004c*/ 	.word	0x00000f80


	//----- nvinfo : EIATTR_CRS_STACK_SIZE
	.align		4
.L_25:
        /*0050*/ 	.byte	0x04, 0x1e
        /*0052*/ 	.short	(.L_27 - .L_26)
.L_26:
        /*0054*/ 	.word	0x00000000


	//----- nvinfo : EIATTR_CBANK_PARAM_SIZE
	.align		4
.L_27:
        /*0058*/ 	.byte	0x03, 0x19
        /*005a*/ 	.short	0x0084


	//----- nvinfo : EIATTR_PARAM_CBANK
	.align		4
        /*005c*/ 	.byte	0x04, 0x0a
        /*005e*/ 	.short	(.L_29 - .L_28)
	.align		4
.L_28:
        /*0060*/ 	.word	index@(.nv.constant0._Z9genKernel7Networki)
        /*0064*/ 	.short	0x0380
        /*0066*/ 	.short	0x0084


	//----- nvinfo : EIATTR_SW_WAR
	.align		4
.L_29:
        /*0068*/ 	.byte	0x04, 0x36
        /*006a*/ 	.short	(.L_31 - .L_30)
.L_30:
        /*006c*/ 	.word	0x00000008
.L_31:


//--------------------- .nv.info._Z9srcKernel7Network --------------------------
	.section	.nv.info._Z9srcKernel7Network,"",@"SHT_CUDA_INFO"
	.sectionflags	@""
	.align	4


	//----- nvinfo : EIATTR_CUDA_API_VERSION
	.align		4
        /*0000*/ 	.byte	0x04, 0x37
        /*0002*/ 	.short	(.L_33 - .L_32)
.L_32:
        /*0004*/ 	.word	0x00000082


	//----- nvinfo : EIATTR_KPARAM_INFO
	.align		4
.L_33:
        /*0008*/ 	.byte	0x04, 0x17
        /*000a*/ 	.short	(.L_35 - .L_34)
.L_34:
        /*000c*/ 	.word	0x00000000
        /*0010*/ 	.short	0x0000
        /*0012*/ 	.short	0x0000
        /*0014*/ 	.byte	0x00, 0xf0, 0x01, 0x02


	//----- nvinfo : EIATTR_SPARSE_MMA_MASK
	.align		4
.L_35:
        /*0018*/ 	.byte	0x03, 0x50
        /*001a*/ 	.short	0x0000


	//----- nvinfo : EIATTR_MAXREG_COUNT
	.align		4
        /*001c*/ 	.byte	0x03, 0x1b
        /*001e*/ 	.short	0x00ff


	//----- nvinfo : EIATTR_EXTERNS
	.align		4
        /*0020*/ 	.byte	0x04, 0x0f
        /*0022*/ 	.short	(.L_37 - .L_36)


	//   ....[0]....
	.align		4
.L_36:
        /*0024*/ 	.word	index@(vprintf)


	//----- nvinfo : EIATTR_MERCURY_ISA_VERSION
	.align		4
.L_37:
        /*0028*/ 	.byte	0x03, 0x5f
        /*002a*/ 	.short	0x0101


	//----- nvinfo : EIATTR_VRC_CTA_INIT_COUNT
	.align		4
        /*002c*/ 	.byte	0x02, 0x4a
	.zero		1
	.zero		1


	//----- nvinfo : EIATTR_SYSCALL_OFFSETS
	.align		4
        /*0030*/ 	.byte	0x04, 0x46
        /*0032*/ 	.short	(.L_39 - .L_38)


	//   ....[0]....
.L_38:
        /*0034*/ 	.word	0x00000120


	//----- nvinfo : EIATTR_EXIT_INSTR_OFFSETS
	.align		4
.L_39:
        /*0038*/ 	.byte	0x04, 0x1c
        /*003a*/ 	.short	(.L_41 - .L_40)


	//   ....[0]....
.L_40:
        /*003c*/ 	.word	0x00000190


	//----- nvinfo : EIATTR_CBANK_PARAM_SIZE
	.align		4
.L_41:
        /*0040*/ 	.byte	0x03, 0x19
        /*0042*/ 	.short	0x0080


	//----- nvinfo : EIATTR_PARAM_CBANK
	.align		4
        /*0044*/ 	.byte	0x04, 0x0a
        /*0046*/ 	.short	(.L_43 - .L_42)
	.align		4
.L_42:
        /*0048*/ 	.word	index@(.nv.constant0._Z9srcKernel7Network)
        /*004c*/ 	.short	0x0380
        /*004e*/ 	.short	0x0080


	//----- nvinfo : EIATTR_SW_WAR
	.align		4
.L_43:
        /*0050*/ 	.byte	0x04, 0x36
        /*0052*/ 	.short	(.L_45 - .L_44)
.L_44:
        /*0054*/ 	.word	0x00000008
.L_45:


//--------------------- .nv.callgraph             --------------------------
	.section	.nv.callgraph,"",@"SHT_CUDA_CALLGRAPH"
	.align	4
	.sectionentsize	8
	.align		4
        /*0000*/ 	.word	0x00000000
	.align		4
        /*0004*/ 	.word	0xffffffff
	.align		4
        /*0008*/ 	.word	index@(_Z9genKernel7Networki)
	.align		4
        /*000c*/ 	.word	index@(vprintf)
	.align		4
        /*0010*/ 	.word	index@(_Z9srcKernel7Network)
	.align		4
        /*0014*/ 	.word	index@(vprintf)
	.align		4
        /*0018*/ 	.word	0x00000000
	.align		4
        /*001c*/ 	.word	0xfffffffe
	.align		4
        /*0020*/ 	.word	0x00000000
	.align		4
        /*0024*/ 	.word	0xfffffffd
	.align		4
        /*0028*/ 	.word	0x00000000
	.align		4
        /*002c*/ 	.word	0xfffffffc


//--------------------- .nv.constant4             --------------------------
	.section	.nv.constant4,"a",@progbits
	.align	8
	.align		8
.nv.constant4:
        /*0000*/ 	.dword	vprintf
	.align		8
        /*0008*/ 	.dword	$str
	.align		8
        /*0010*/ 	.dword	$str$1


//--------------------- .text._Z9genKernel7Networki --------------------------
	.section	.text._Z9genKernel7Networki,"ax",@progbits
	.align	128
        .global         _Z9genKernel7Networki
        .type           _Z9genKernel7Networki,@function
        .size           _Z9genKernel7Networki,(.L_x_16 - _Z9genKernel7Networki)
        .other          _Z9genKernel7Networki,@"STO_CUDA_ENTRY STV_DEFAULT"
_Z9genKernel7Networki:
.text._Z9genKernel7Networki:
[----:B------:R-:W0:Y:S08]  /*0000*/  LDC R1, c[0x0][0x37c] ;  /* 0x0000df00ff017b82 */ /* 0x000e300000000800 */
[----:B------:R-:W1:Y:S01]  /*0010*/  LDC.64 R4, c[0x0][0x3f0] ;  /* 0x0000fc00ff047b82 */ /* 0x000e620000000a00 */
[----:B------:R-:W2:Y:S01]  /*0020*/  LDCU.64 UR4, c[0x0][0x358] ;  /* 0x00006b00ff0477ac */ /* 0x000ea20008000a00 */
[----:B0-----:R-:W-:-:S06]  /*0030*/  VIADD R1, R1, 0xfffffff0 ;  /* 0xfffffff001017836 */ /* 0x001fcc0000000000 */
[----:B------:R-:W1:Y:S01]  /*0040*/  LDC R2, c[0x0][0x400] ;  /* 0x00010000ff027b82 */ /* 0x000e620000000800 */
[----:B------:R-:W0:Y:S07]  /*0050*/  S2R R3, SR_TID.X ;  /* 0x0000000000037919 */ /* 0x000e2e0000002100 */
[----:B------:R-:W3:Y:S08]  /*0060*/  LDC.64 R8, c[0x0][0x3f8] ;  /* 0x0000fe00ff087b82 */ /* 0x000ef00000000a00 */
[----:B------:R-:W4:Y:S01]  /*0070*/  LDC.64 R10, c[0x0][0x3b0] ;  /* 0x0000ec00ff0a7b82 */ /* 0x000f220000000a00 */
[----:B-1----:R-:W-:-:S06]  /*0080*/  IMAD.WIDE R4, R2, 0x4, R4 ;  /* 0x0000000402047825 */ /* 0x002fcc00078e0204 */
[----:B--2---:R-:W0:Y:S02]  /*0090*/  LDG.E R4, desc[UR4][R4.64] ;  /* 0x0000000404047981 */ /* 0x004e24000c1e1900 */
[----:B0-----:R-:W-:-:S04]  /*00a0*/  IMAD.IADD R7, R4, 0x1, R3 ;  /* 0x0000000104077824 */ /* 0x001fc800078e0203 */
[----:B---3--:R-:W-:-:S05]  /*00b0*/  IMAD.WIDE R8, R7, 0x4, R8 ;  /* 0x0000000407087825 */ /* 0x008fca00078e0208 */
[----:B------:R-:W4:Y:S01]  /*00c0*/  LDG.E R0, desc[UR4][R8.64] ;  /* 0x0000000408007981 */ /* 0x000f22000c1e1900 */
[----:B------:R-:W0:Y:S01]  /*00d0*/  LDCU UR6, c[0x0][0x2f8] ;  /* 0x00005f00ff0677ac */ /* 0x000e220008000800 */
[----:B----4-:R-:W-:-:S05]  /*00e0*/  IMAD.WIDE R10, R0, 0x4, R10 ;  /* 0x00000004000a7825 */ /* 0x010fca00078e020a */
[----:B------:R-:W2:Y:S04]  /*00f0*/  LDG.E R18, desc[UR4][R10.64] ;  /* 0x000000040a127981 */ /* 0x000ea8000c1e1900 */
[----:B------:R-:W2:Y:S01]  /*0100*/  LDG.E R13, desc[UR4][R10.64+0x4] ;  /* 0x000004040a0d7981 */ /* 0x000ea2000c1e1900 */
[----:B------:R-:W1:Y:S01]  /*0110*/  LDCU UR7, c[0x0][0x2fc] ;  /* 0x00005f80ff0777ac */ /* 0x000e620008000800 */
[----:B0-----:R-:W-:Y:S01]  /*0120*/  IADD3 R6, P1, PT, R1, UR6, RZ ;  /* 0x0000000601067c10 */ /* 0x001fe2000ff3e0ff */
[----:B------:R-:W-:Y:S01]  /*0130*/  BSSY.RECONVERGENT B0, `(.L_x_0) ;  /* 0x00000b1000007945 */ /* 0x000fe20003800200 */
[----:B------:R-:W-:-:S03]  /*0140*/  IMAD.MOV.U32 R22, RZ, RZ, RZ ;  /* 0x000000ffff167224 */ /* 0x000fc600078e00ff */
[----:B-1----:R-:W-:Y:S02]  /*0150*/  IMAD.X R7, RZ, RZ, UR7, P1 ;  /* 0x00000007ff077e24 */ /* 0x002fe400088e06ff */
[----:B--2---:R-:W-:-:S05]  /*0160*/  IMAD.IADD R19, R13, 0x1, -R18 ;  /* 0x000000010d137824 */ /* 0x004fca00078e0a12 */
[----:B------:R-:W-:-:S13]  /*0170*/  ISETP.GE.AND P0, PT, R19, 0x1, PT ;  /* 0x000000011300780c */ /* 0x000fda0003f06270 */
[----:B------:R-:W-:Y:S05]  /*0180*/  @!P0 BRA `(.L_x_1) ;  /* 0x0000000800ac8947 */ /* 0x000fea0003800000 */
[----:B------:R-:W-:Y:S01]  /*0190*/  IMAD.IADD R13, R18, 0x1, -R13 ;  /* 0x00000001120d7824 */ /* 0x000fe200078e0a0d */
[----:B------:R-:W-:Y:S01]  /*01a0*/  LOP3.LUT R27, R19, 0x7, RZ, 0xc0, !PT ;  /* 0x00000007131b7812 */ /* 0x000fe200078ec0ff */
[----:B------:R-:W-:Y:S01]  /*01b0*/  BSSY.RECONVERGENT B1, `(.L_x_2) ;  /* 0x000004f000017945 */ /* 0x000fe20003800200 */
[----:B------:R-:W-:Y:S02]  /*01c0*/  IMAD.MOV.U32 R21, RZ, RZ, RZ ;  /* 0x000000ffff157224 */ /* 0x000fe400078e00ff */
[----:B------:R-:W-:Y:S01]  /*01d0*/  ISETP.GT.U32.AND P1, PT, R13, -0x8, PT ;  /* 0xfffffff80d00780c */ /* 0x000fe20003f24070 */
[----:B------:R-:W-:Y:S01]  /*01e0*/  IMAD.MOV.U32 R22, RZ, RZ, RZ ;  /* 0x000000ffff167224 */ /* 0x000fe200078e00ff */
[----:B------:R-:W-:-:S11]  /*01f0*/  ISETP.NE.AND P0, PT, R27, RZ, PT ;  /* 0x000000ff1b00720c */ /* 0x000fd60003f05270 */
[----:B------:R-:W-:Y:S05]  /*0200*/  @P1 BRA `(.L_x_3) ;  /* 0x0000000400241947 */ /* 0x000fea0003800000 */
[----:B------:R-:W-:Y:S01]  /*0210*/  LOP3.LUT R21, R19, 0x7ffffff8, RZ, 0xc0, !PT ;  /* 0x7ffffff813157812 */ /* 0x000fe200078ec0ff */
[----:B------:R-:W-:Y:S02]  /*0220*/  IMAD.MOV.U32 R20, RZ, RZ, RZ ;  /* 0x000000ffff147224 */ /* 0x000fe400078e00ff */
[----:B------:R-:W-:-:S07]  /*0230*/  IMAD.MOV.U32 R22, RZ, RZ, RZ ;  /* 0x000000ffff167224 */ /* 0x000fce00078e00ff */
.L_x_4:
[----:B------:R-:W0:Y:S01]  /*0240*/  LDC.64 R12, c[0x0][0x3b8] ;  /* 0x0000ee00ff0c7b82 */ /* 0x000e220000000a00 */
[----:B------:R-:W-:-:S04]  /*0250*/  IMAD.IADD R5, R18, 0x1, R20 ;  /* 0x0000000112057824 */ /* 0x000fc800078e0214 */
[----:B0-----:R-:W-:-:S03]  /*0260*/  IMAD.WIDE R12, R5, 0x4, R12 ;  /* 0x00000004050c7825 */ /* 0x001fc600078e020c */
[----:B------:R-:W0:Y:S02]  /*0270*/  LDC.64 R4, c[0x0][0x3e8] ;  /* 0x0000fa00ff047b82 */ /* 0x000e240000000a00 */
[----:B------:R-:W0:Y:S04]  /*0280*/  LDG.E R29, desc[UR4][R12.64] ;  /* 0x000000040c1d7981 */ /* 0x000e28000c1e1900 */
[----:B------:R-:W2:Y:S04]  /*0290*/  LDG.E R17, desc[UR4][R12.64+0x4] ;  /* 0x000004040c117981 */ /* 0x000ea8000c1e1900 */
[----:B------:R-:W3:Y:S04]  /*02a0*/  LDG.E R14, desc[UR4][R12.64+0x10] ;  /* 0x000010040c0e7981 */ /* 0x000ee8000c1e1900 */
[----:B------:R-:W4:Y:S04]  /*02b0*/  LDG.E R9, desc[UR4][R12.64+0x8] ;  /* 0x000008040c097981 */ /* 0x000f28000c1e1900 */
[----:B------:R-:W5:Y:S04]  /*02c0*/  LDG.E R11, desc[UR4][R12.64+0xc] ;  /* 0x00000c040c0b7981 */ /* 0x000f68000c1e1900 */
[----:B------:R-:W5:Y:S04]  /*02d0*/  LDG.E R15, desc[UR4][R12.64+0x14] ;  /* 0x000014040c0f7981 */ /* 0x000f68000c1e1900 */
[----:B------:R-:W5:Y:S04]  /*02e0*/  LDG.E R25, desc[UR4][R12.64+0x18] ;  /* 0x000018040c197981 */ /* 0x000f68000c1e1900 */
[----:B------:R3:W5:Y:S01]  /*02f0*/  LDG.E R23, desc[UR4][R12.64+0x1c] ;  /* 0x00001c040c177981 */ /* 0x000762000c1e1900 */
[----:B0-----:R-:W-:-:S04]  /*0300*/  IMAD.WIDE R28, R29, 0x4, R4 ;  /* 0x000000041d1c7825 */ /* 0x001fc800078e0204 */
[--C-:B--2---:R-:W-:Y:S01]  /*0310*/  IMAD.WIDE R16, R17, 0x4, R4.reuse ;  /* 0x0000000411107825 */ /* 0x104fe200078e0204 */
[----:B------:R0:W2:Y:S03]  /*0320*/  LDG.E R26, desc[UR4][R28.64] ;  /* 0x000000041c1a7981 */ /* 0x0000a6000c1e1900 */
[--C-:B---3--:R-:W-:Y:S02]  /*0330*/  IMAD.WIDE R12, R14, 0x4, R4.reuse ;  /* 0x000000040e0c7825 */ /* 0x108fe400078e0204 */
[----:B------:R1:W3:Y:S02]  /*0340*/  LDG.E R16, desc[UR4][R16.64] ;  /* 0x0000000410107981 */ /* 0x0002e4000c1e1900 */
[--C-:B----4-:R-:W-:Y:S02]  /*0350*/  IMAD.WIDE R8, R9, 0x4, R4.reuse ;  /* 0x0000000409087825 */ /* 0x110fe400078e0204 */
[----:B------:R-:W4:Y:S02]  /*0360*/  LDG.E R12, desc[UR4][R12.64] ;  /* 0x000000040c0c7981 */ /* 0x000f24000c1e1900 */
[----:B-----5:R-:W-:-:S02]  /*0370*/  IMAD.WIDE R10, R11, 0x4, R4 ;  /* 0x000000040b0a7825 */ /* 0x020fc400078e0204 */
[----:B------:R5:W4:Y:S02]  /*0380*/  LDG.E R8, desc[UR4][R8.64] ;  /* 0x0000000408087981 */ /* 0x000b24000c1e1900 */
[--C-:B------:R-:W-:Y:S02]  /*0390*/  IMAD.WIDE R14, R15, 0x4, R4.reuse ;  /* 0x000000040f0e7825 */ /* 0x100fe400078e0204 */
[----:B------:R4:W4:Y:S04]  /*03a0*/  LDG.E R10, desc[UR4][R10.64] ;  /* 0x000000040a0a7981 */ /* 0x000928000c1e1900 */
[----:B------:R-:W4:Y:S01]  /*03b0*/  LDG.E R14, desc[UR4][R14.64] ;  /* 0x000000040e0e7981 */ /* 0x000f22000c1e1900 */
[----:B------:R-:W-:-:S04]  /*03c0*/  IMAD.WIDE R24, R25, 0x4, R4 ;  /* 0x0000000419187825 */ /* 0x000fc800078e0204 */
[----:B------:R-:W-:Y:S02]  /*03d0*/  IMAD.WIDE R4, R23, 0x4, R4 ;  /* 0x0000000417047825 */ /* 0x000fe400078e0204 */
[----:B------:R-:W4:Y:S04]  /*03e0*/  LDG.E R24, desc[UR4][R24.64] ;  /* 0x0000000418187981 */ /* 0x000f28000c1e1900 */
[----:B------:R4:W4:Y:S01]  /*03f0*/  LDG.E R4, desc[UR4][R4.64] ;  /* 0x0000000404047981 */ /* 0x000922000c1e1900 */
[----:B0-----:R-:W-:Y:S01]  /*0400*/  LOP3.LUT R28, RZ, R20, RZ, 0x33, !PT ;  /* 0x00000014ff1c7212 */ /* 0x001fe200078e33ff */
[----:B-1----:R-:W-:Y:S02]  /*0410*/  IMAD.IADD R17, R19, 0x1, -R20 ;  /* 0x0000000113117824 */ /* 0x002fe400078e0a14 */
[----:B-----5:R-:W-:-:S02]  /*0420*/  IMAD.MOV.U32 R9, RZ, RZ, 0x1 ;  /* 0x00000001ff097424 */ /* 0x020fc400078e00ff */
[----:B------:R-:W-:-:S05]  /*0430*/  IMAD.IADD R28, R19, 0x1, R28 ;  /* 0x00000001131c7824 */ /* 0x000fca00078e021c */
[----:B------:R-:W-:Y:S01]  /*0440*/  SHF.L.U32 R28, R9, R28, RZ ;  /* 0x0000001c091c7219 */ /* 0x000fe200000006ff */
[----:B------:R-:W-:Y:S01]  /*0450*/  VIADD R20, R20, 0x8 ;  /* 0x0000000814147836 */ /* 0x000fe20000000000 */
[----:B--2---:R-:W-:Y:S01]  /*0460*/  ISETP.NE.AND P1, PT, R26, RZ, PT ;  /* 0x000000ff1a00720c */ /* 0x004fe20003f25270 */
[----:B------:R-:W-:Y:S01]  /*0470*/  VIADD R26, R17, 0xfffffffe ;  /* 0xfffffffe111a7836 */ /* 0x000fe20000000000 */
[----:B---3--:R-:W-:-:S04]  /*0480*/  ISETP.NE.AND P2, PT, R16, RZ, PT ;  /* 0x000000ff1000720c */ /* 0x008fc80003f45270 */
[----:B------:R-:W-:Y:S02]  /*0490*/  SHF.L.U32 R26, R9, R26, RZ ;  /* 0x0000001a091a7219 */ /* 0x000fe400000006ff */
[----:B----4-:R-:W-:Y:S01]  /*04a0*/  ISETP.NE.AND P3, PT, R12, RZ, PT ;  /* 0x000000ff0c00720c */ /* 0x010fe20003f65270 */
[C---:B------:R-:W-:Y:S01]  /*04b0*/  VIADD R12, R17.reuse, 0xfffffffb ;  /* 0xfffffffb110c7836 */ /* 0x040fe20000000000 */
[----:B------:R-:W-:Y:S02]  /*04c0*/  SEL R11, R28, RZ, P1 ;  /* 0x000000ff1c0b7207 */ /* 0x000fe40000800000 */
[----:B------:R-:W-:Y:S02]  /*04d0*/  SEL R26, R26, RZ, P2 ;  /* 0x000000ff1a1a7207 */ /* 0x000fe40001000000 */
[----:B------:R-:W-:Y:S01]  /*04e0*/  ISETP.NE.AND P1, PT, R8, RZ, PT ;  /* 0x000000ff0800720c */ /* 0x000fe20003f25270 */
[C---:B------:R-:W-:Y:S01]  /*04f0*/  VIADD R8, R17.reuse, 0xfffffffd ;  /* 0xfffffffd11087836 */ /* 0x040fe20000000000 */
[----:B------:R-:W-:Y:S01]  /*0500*/  ISETP.NE.AND P2, PT, R10, RZ, PT ;  /* 0x000000ff0a00720c */ /* 0x000fe20003f45270 */
[----:B------:R-:W-:Y:S01]  /*0510*/  VIADD R10, R17, 0xfffffffc ;  /* 0xfffffffc110a7836 */ /* 0x000fe20000000000 */
[----:B------:R-:W-:-:S02]  /*0520*/  SHF.L.U32 R12, R9, R12, RZ ;  /* 0x0000000c090c7219 */ /* 0x000fc400000006ff */
[----:B------:R-:W-:Y:S01]  /*0530*/  ISETP.NE.AND P4, PT, R14, RZ, PT ;  /* 0x000000ff0e00720c */ /* 0x000fe20003f85270 */
[----:B------:R-:W-:Y:S01]  /*0540*/  VIADD R14, R17, 0xfffffffa ;  /* 0xfffffffa110e7836 */ /* 0x000fe20000000000 */
[C---:B------:R-:W-:Y:S02]  /*0550*/  SHF.L.U32 R8, R9.reuse, R8, RZ ;  /* 0x0000000809087219 */ /* 0x040fe400000006ff */
[----:B------:R-:W-:Y:S02]  /*0560*/  SHF.L.U32 R10, R9, R10, RZ ;  /* 0x0000000a090a7219 */ /* 0x000fe400000006ff */
[----:B------:R-:W-:Y:S02]  /*0570*/  SEL R12, R12, RZ, P3 ;  /* 0x000000ff0c0c7207 */ /* 0x000fe40001800000 */
[----:B------:R-:W-:Y:S01]  /*0580*/  ISETP.NE.AND P3, PT, R20, R21, PT ;  /* 0x000000151400720c */ /* 0x000fe20003f65270 */
[C---:B------:R-:W-:Y:S01]  /*0590*/  VIADD R16, R17.reuse, 0xfffffff9 ;  /* 0xfffffff911107836 */ /* 0x040fe20000000000 */
[----:B------:R-:W-:Y:S01]  /*05a0*/  LOP3.LUT R22, R26, R11, R22, 0xfe, !PT ;  /* 0x0000000b1a167212 */ /* 0x000fe200078efe16 */
[----:B------:R-:W-:Y:S01]  /*05b0*/  VIADD R26, R17, 0xfffffff8 ;  /* 0xfffffff8111a7836 */ /* 0x000fe20000000000 */
[----:B------:R-:W-:-:S02]  /*05c0*/  SEL R5, R8, RZ, P1 ;  /* 0x000000ff08057207 */ /* 0x000fc40000800000 */
[----:B------:R-:W-:Y:S02]  /*05d0*/  SEL R10, R10, RZ, P2 ;  /* 0x000000ff0a0a7207 */ /* 0x000fe40001000000 */
[C---:B------:R-:W-:Y:S02]  /*05e0*/  SHF.L.U32 R14, R9.reuse, R14, RZ ;  /* 0x0000000e090e7219 */ /* 0x040fe400000006ff */
[C---:B------:R-:W-:Y:S02]  /*05f0*/  SHF.L.U32 R16, R9.reuse, R16, RZ ;  /* 0x0000001009107219 */ /* 0x040fe400000006ff */
[----:B------:R-:W-:Y:S02]  /*0600*/  SHF.L.U32 R26, R9, R26, RZ ;  /* 0x0000001a091a7219 */ /* 0x000fe400000006ff */
[----:B------:R-:W-:Y:S02]  /*0610*/  LOP3.LUT R5, R10, R5, R22, 0xfe, !PT ;  /* 0x000000050a057212 */ /* 0x000fe400078efe16 */
[----:B------:R-:W-:-:S02]  /*0620*/  SEL R14, R14, RZ, P4 ;  /* 0x000000ff0e0e7207 */ /* 0x000fc40002000000 */
[----:B------:R-:W-:Y:S02]  /*0630*/  ISETP.NE.AND P1, PT, R24, RZ, PT ;  /* 0x000000ff1800720c */ /* 0x000fe40003f25270 */
[----:B------:R-:W-:Y:S02]  /*0640*/  ISETP.NE.AND P2, PT, R4, RZ, PT ;  /* 0x000000ff0400720c */ /* 0x000fe40003f45270 */
[----:B------:R-:W-:Y:S02]  /*0650*/  LOP3.LUT R5, R14, R12, R5, 0xfe, !PT ;  /* 0x0000000c0e057212 */ /* 0x000fe400078efe05 */
[----:B------:R-:W-:Y:S02]  /*0660*/  SEL R16, R16, RZ, P1 ;  /* 0x000000ff10107207 */ /* 0x000fe40000800000 */
[----:B------:R-:W-:-:S04]  /*0670*/  SEL R26, R26, RZ, P2 ;  /* 0x000000ff1a1a7207 */ /* 0x000fc80001000000 */
[----:B------:R-:W-:Y:S01]  /*0680*/  LOP3.LUT R22, R26, R16, R5, 0xfe, !PT ;  /* 0x000000101a167212 */ /* 0x000fe200078efe05 */
[----:B------:R-:W-:Y:S06]  /*0690*/  @P3 BRA `(.L_x_4) ;  /* 0xfffffff800e83947 */ /* 0x000fec000383ffff */
.L_x_3:
[----:B------:R-:W-:Y:S05]  /*06a0*/  BSYNC.RECONVERGENT B1 ;  /* 0x0000000000017941 */ /* 0x000fea0003800200 */
.L_x_2:
[----:B------:R-:W-:Y:S05]  /*06b0*/  @!P0 BRA `(.L_x_1) ;  /* 0x0000000400608947 */ /* 0x000fea0003800000 */
[----:B------:R-:W-:Y:S01]  /*06c0*/  ISETP.GE.U32.AND P1, PT, R27, 0x4, PT ;  /* 0x000000041b00780c */ /* 0x000fe20003f26070 */
[----:B------:R-:W-:Y:S01]  /*06d0*/  BSSY.RECONVERGENT B1, `(.L_x_5) ;  /* 0x000002a000017945 */ /* 0x000fe20003800200 */
[----:B------:R-:W-:-:S04]  /*06e0*/  LOP3.LUT R17, R19, 0x3, RZ, 0xc0, !PT ;  /* 0x0000000313117812 */ /* 0x000fc800078ec0ff */
[----:B------:R-:W-:-:S07]  /*06f0*/  ISETP.NE.AND P0, PT, R17, RZ, PT ;  /* 0x000000ff1100720c */ /* 0x000fce0003f05270 */
[----:B------:R-:W-:Y:S06]  /*0700*/  @!P1 BRA `(.L_x_6) ;  /* 0x0000000000989947 */ /* 0x000fec0003800000 */
[----:B------:R-:W0:Y:S01]  /*0710*/  LDC.64 R14, c[0x0][0x3b8] ;  /* 0x0000ee00ff0e7b82 */ /* 0x000e220000000a00 */
[----:B------:R-:W-:-:S07]  /*0720*/  IMAD.IADD R5, R18, 0x1, R21 ;  /* 0x0000000112057824 */ /* 0x000fce00078e0215 */
[----:B------:R-:W1:Y:S01]  /*0730*/  LDC.64 R10, c[0x0][0x3e8] ;  /* 0x0000fa00ff0a7b82 */ /* 0x000e620000000a00 */
[----:B0-----:R-:W-:-:S05]  /*0740*/  IMAD.WIDE R14, R5, 0x4, R14 ;  /* 0x00000004050e7825 */ /* 0x001fca00078e020e */
[----:B------:R-:W1:Y:S04]  /*0750*/  LDG.E R13, desc[UR4][R14.64] ;  /* 0x000000040e0d7981 */ /* 0x000e68000c1e1900 */
[----:B------:R-:W2:Y:S04]  /*0760*/  LDG.E R5, desc[UR4][R14.64+0x4] ;  /* 0x000004040e057981 */ /* 0x000ea8000c1e1900 */
[----:B------:R-:W3:Y:S04]  /*0770*/  LDG.E R9, desc[UR4][R14.64+0x8] ;  /* 0x000008040e097981 */ /* 0x000ee8000c1e1900 */
[----:B------:R-:W4:Y:S01]  /*0780*/  LDG.E R23, desc[UR4][R14.64+0xc] ;  /* 0x00000c040e177981 */ /* 0x000f22000c1e1900 */
[----:B-1----:R-:W-:-:S04]  /*0790*/  IMAD.WIDE R12, R13, 0x4, R10 ;  /* 0x000000040d0c7825 */ /* 0x002fc800078e020a */
[--C-:B--2---:R-:W-:Y:S02]  /*07a0*/  IMAD.WIDE R4, R5, 0x4, R10.reuse ;  /* 0x0000000405047825 */ /* 0x104fe400078e020a */
[----:B------:R-:W2:Y:S02]  /*07b0*/  LDG.E R12, desc[UR4][R12.64] ;  /* 0x000000040c0c7981 */ /* 0x000ea4000c1e1900 */
[--C-:B---3--:R-:W-:Y:S02]  /*07c0*/  IMAD.WIDE R8, R9, 0x4, R10.reuse ;  /* 0x0000000409087825 */ /* 0x108fe400078e020a */
[----:B------:R-:W3:Y:S02]  /*07d0*/  LDG.E R4, desc[UR4][R4.64] ;  /* 0x0000000404047981 */ /* 0x000ee4000c1e1900 */
[----:B----4-:R-:W-:Y:S02]  /*07e0*/  IMAD.WIDE R10, R23, 0x4, R10 ;  /* 0x00000004170a7825 */ /* 0x010fe400078e020a */
[----:B------:R-:W4:Y:S04]  /*07f0*/  LDG.E R8, desc[UR4][R8.64] ;  /* 0x0000000408087981 */ /* 0x000f28000c1e1900 */
[----:B------:R-:W5:Y:S01]  /*0800*/  LDG.E R10, desc[UR4][R10.64] ;  /* 0x000000040a0a7981 */ /* 0x000f62000c1e1900 */
[----:B------:R-:W-:Y:S01]  /*0810*/  LOP3.LUT R16, RZ, R21, RZ, 0x33, !PT ;  /* 0x00000015ff107212 */ /* 0x000fe200078e33ff */
[----:B------:R-:W-:-:S02]  /*0820*/  IMAD.IADD R14, R19, 0x1, -R21 ;  /* 0x00000001130e7824 */ /* 0x000fc400078e0a15 */
[----:B------:R-:W-:Y:S02]  /*0830*/  IMAD.MOV.U32 R23, RZ, RZ, 0x1 ;  /* 0x00000001ff177424 */ /* 0x000fe400078e00ff */
[----:B------:R-:W-:Y:S02]  /*0840*/  IMAD.IADD R16, R19, 0x1, R16 ;  /* 0x0000000113107824 */ /* 0x000fe400078e0210 */
[C---:B------:R-:W-:Y:S02]  /*0850*/  VIADD R15, R14.reuse, 0xfffffffe ;  /* 0xfffffffe0e0f7836 */ /* 0x040fe40000000000 */
[C---:B------:R-:W-:Y:S01]  /*0860*/  VIADD R20, R14.reuse, 0xfffffffd ;  /* 0xfffffffd0e147836 */ /* 0x040fe20000000000 */
[C---:B------:R-:W-:Y:S01]  /*0870*/  SHF.L.U32 R16, R23.reuse, R16, RZ ;  /* 0x0000001017107219 */ /* 0x040fe200000006ff */
[----:B------:R-:W-:Y:S01]  /*0880*/  VIADD R14, R14, 0xfffffffc ;  /* 0xfffffffc0e0e7836 */ /* 0x000fe20000000000 */
[C---:B------:R-:W-:Y:S02]  /*0890*/  SHF.L.U32 R15, R23.reuse, R15, RZ ;  /* 0x0000000f170f7219 */ /* 0x040fe400000006ff */
[----:B------:R-:W-:-:S02]  /*08a0*/  SHF.L.U32 R20, R23, R20, RZ ;  /* 0x0000001417147219 */ /* 0x000fc400000006ff */
[----:B------:R-:W-:Y:S01]  /*08b0*/  SHF.L.U32 R14, R23, R14, RZ ;  /* 0x0000000e170e7219 */ /* 0x000fe200000006ff */
[----:B------:R-:W-:Y:S01]  /*08c0*/  VIADD R21, R21, 0x4 ;  /* 0x0000000415157836 */ /* 0x000fe20000000000 */
[----:B--2---:R-:W-:Y:S02]  /*08d0*/  ISETP.NE.AND P1, PT, R12, RZ, PT ;  /* 0x000000ff0c00720c */ /* 0x004fe40003f25270 */
[----:B---3--:R-:W-:Y:S02]  /*08e0*/  ISETP.NE.AND P2, PT, R4, RZ, PT ;  /* 0x000000ff0400720c */ /* 0x008fe40003f45270 */
[----:B----4-:R-:W-:Y:S02]  /*08f0*/  ISETP.NE.AND P3, PT, R8, RZ, PT ;  /* 0x000000ff0800720c */ /* 0x010fe40003f65270 */
[----:B------:R-:W-:Y:S02]  /*0900*/  SEL R16, R16, RZ, P1 ;  /* 0x000000ff10107207 */ /* 0x000fe40000800000 */
[----:B-----5:R-:W-:-:S02]  /*0910*/  ISETP.NE.AND P4, PT, R10, RZ, PT ;  /* 0x000000ff0a00720c */ /* 0x020fc40003f85270 */
[----:B------:R-:W-:Y:S02]  /*0920*/  SEL R15, R15, RZ, P2 ;  /* 0x000000ff0f0f7207 */ /* 0x000fe40001000000 */
[----:B------:R-:W-:Y:S02]  /*0930*/  SEL R20, R20, RZ, P3 ;  /* 0x000000ff14147207 */ /* 0x000fe40001800000 */
[----:B------:R-:W-:Y:S02]  /*0940*/  SEL R14, R14, RZ, P4 ;  /* 0x000000ff0e0e7207 */ /* 0x000fe40002000000 */
[----:B------:R-:W-:-:S04]  /*0950*/  LOP3.LUT R15, R20, R16, R15, 0xfe, !PT ;  /* 0x00000010140f7212 */ /* 0x000fc800078efe0f */
[----:B------:R-:W-:-:S07]  /*0960*/  LOP3.LUT R22, R22, R15, R14, 0xfe, !PT ;  /* 0x0000000f16167212 */ /* 0x000fce00078efe0e */
.L_x_6:
[----:B------:R-:W-:Y:S05]  /*0970*/  BSYNC.RECONVERGENT B1 ;  /* 0x0000000000017941 */ /* 0x000fea0003800200 */
.L_x_5:
[----:B------:R-:W-:Y:S05]  /*0980*/  @!P0 BRA `(.L_x_1) ;  /* 0x0000000000ac8947 */ /* 0x000fea0003800000 */
[----:B------:R-:W-:Y:S01]  /*0990*/  ISETP.NE.AND P0, PT, R17, 0x1, PT ;  /* 0x000000011100780c */ /* 0x000fe20003f05270 */
[----:B------:R-:W-:Y:S01]  /*09a0*/  BSSY.RECONVERGENT B1, `(.L_x_7) ;  /* 0x000001a000017945 */ /* 0x000fe20003800200 */
[----:B------:R-:W-:-:S04]  /*09b0*/  LOP3.LUT R4, R19, 0x1, RZ, 0xc0, !PT ;  /* 0x0000000113047812 */ /* 0x000fc800078ec0ff */
[----:B------:R-:W-:-:S07]  /*09c0*/  ISETP.NE.U32.AND P1, PT, R4, 0x1, PT ;  /* 0x000000010400780c */ /* 0x000fce0003f25070 */
[----:B------:R-:W-:Y:S06]  /*09d0*/  @!P0 BRA `(.L_x_8) ;  /* 0x0000000000588947 */ /* 0x000fec0003800000 */
[----:B------:R-:W0:Y:S01]  /*09e0*/  LDC.64 R4, c[0x0][0x3b8] ;  /* 0x0000ee00ff047b82 */ /* 0x000e220000000a00 */
[----:B------:R-:W-:-:S04]  /*09f0*/  IMAD.IADD R9, R18, 0x1, R21 ;  /* 0x0000000112097824 */ /* 0x000fc800078e0215 */
[----:B0-----:R-:W-:-:S03]  /*0a00*/  IMAD.WIDE R4, R9, 0x4, R4 ;  /* 0x0000000409047825 */ /* 0x001fc600078e0204 */
[----:B------:R-:W0:Y:S02]  /*0a10*/  LDC.64 R8, c[0x0][0x3e8] ;  /* 0x0000fa00ff087b82 */ /* 0x000e240000000a00 */
[----:B------:R-:W0:Y:S04]  /*0a20*/  LDG.E R11, desc[UR4][R4.64] ;  /* 0x00000004040b7981 */ /* 0x000e28000c1e1900 */
[----:B------:R-:W2:Y:S01]  /*0a30*/  LDG.E R13, desc[UR4][R4.64+0x4] ;  /* 0x00000404040d7981 */ /* 0x000ea2000c1e1900 */
[----:B0-----:R-:W-:-:S04]  /*0a40*/  IMAD.WIDE R10, R11, 0x4, R8 ;  /* 0x000000040b0a7825 */ /* 0x001fc800078e0208 */
[----:B--2---:R-:W-:Y:S02]  /*0a50*/  IMAD.WIDE R8, R13, 0x4, R8 ;  /* 0x000000040d087825 */ /* 0x004fe400078e0208 */
[----:B------:R-:W2:Y:S04]  /*0a60*/  LDG.E R10, desc[UR4][R10.64] ;  /* 0x000000040a0a7981 */ /* 0x000ea8000c1e1900 */
[----:B------:R-:W3:Y:S01]  /*0a70*/  LDG.E R8, desc[UR4][R8.64] ;  /* 0x0000000408087981 */ /* 0x000ee2000c1e1900 */
[----:B------:R-:W-:Y:S01]  /*0a80*/  LOP3.LUT R14, RZ, R21, RZ, 0x33, !PT ;  /* 0x00000015ff0e7212 */ /* 0x000fe200078e33ff */
[----:B------:R-:W-:Y:S01]  /*0a90*/  IMAD.MOV.U32 R13, RZ, RZ, 0x1 ;  /* 0x00000001ff0d7424 */ /* 0x000fe200078e00ff */
[----:B------:R-:W-:Y:S01]  /*0aa0*/  IADD3 R12, PT, PT, R19, -0x2, -R21 ;  /* 0xfffffffe130c7810 */ /* 0x000fe20007ffe815 */
[----:B------:R-:W-:-:S02]  /*0ab0*/  VIADD R21, R21, 0x2 ;  /* 0x0000000215157836 */ /* 0x000fc40000000000 */
[----:B------:R-:W-:Y:S01]  /*0ac0*/  IMAD.IADD R14, R19, 0x1, R14 ;  /* 0x00000001130e7824 */ /* 0x000fe200078e020e */
[----:B------:R-:W-:-:S04]  /*0ad0*/  SHF.L.U32 R12, R13, R12, RZ ;  /* 0x0000000c0d0c7219 */ /* 0x000fc800000006ff */
[----:B------:R-:W-:Y:S02]  /*0ae0*/  SHF.L.U32 R14, R13, R14, RZ ;  /* 0x0000000e0d0e7219 */ /* 0x000fe400000006ff */
[----:B--2---:R-:W-:Y:S02]  /*0af0*/  ISETP.NE.AND P0, PT, R10, RZ, PT ;  /* 0x000000ff0a00720c */ /* 0x004fe40003f05270 */
[----:B---3--:R-:W-:Y:S02]  /*0b00*/  ISETP.NE.AND P2, PT, R8, RZ, PT ;  /* 0x000000ff0800720c */ /* 0x008fe40003f45270 */
[----:B------:R-:W-:Y:S02]  /*0b10*/  SEL R14, R14, RZ, P0 ;  /* 0x000000ff0e0e7207 */ /* 0x000fe40000000000 */
[----:B------:R-:W-:-:S04]  /*0b20*/  SEL R5, R12, RZ, P2 ;  /* 0x000000ff0c057207 */ /* 0x000fc80001000000 */
[----:B------:R-:W-:-:S07]  /*0b30*/  LOP3.LUT R22, R22, R14, R5, 0xfe, !PT ;  /* 0x0000000e16167212 */ /* 0x000fce00078efe05 */
.L_x_8:
[----:B------:R-:W-:Y:S05]  /*0b40*/  BSYNC.RECONVERGENT B1 ;  /* 0x0000000000017941 */ /* 0x000fea0003800200 */
.L_x_7:
[----:B------:R-:W-:Y:S05]  /*0b50*/  @P1 BRA `(.L_x_1) ;  /* 0x0000000000381947 */ /* 0x000fea0003800000 */
[----:B------:R-:W0:Y:S01]  /*0b60*/  LDC.64 R4, c[0x0][0x3b8] ;  /* 0x0000ee00ff047b82 */ /* 0x000e220000000a00 */
[----:B------:R-:W-:-:S04]  /*0b70*/  IMAD.IADD R9, R18, 0x1, R21 ;  /* 0x0000000112097824 */ /* 0x000fc800078e0215 */
[----:B0-----:R-:W-:-:S03]  /*0b80*/  IMAD.WIDE R4, R9, 0x4, R4 ;  /* 0x0000000409047825 */ /* 0x001fc600078e0204 */
[----:B------:R-:W0:Y:S03]  /*0b90*/  LDC.64 R8, c[0x0][0x3e8] ;  /* 0x0000fa00ff087b82 */ /* 0x000e260000000a00 */
[----:B------:R-:W0:Y:S01]  /*0ba0*/  LDG.E R5, desc[UR4][R4.64] ;  /* 0x0000000404057981 */ /* 0x000e22000c1e1900 */
[----:B------:R-:W-:Y:S01]  /*0bb0*/  LOP3.LUT R10, RZ, R21, RZ, 0x33, !PT ;  /* 0x00000015ff0a7212 */ /* 0x000fe200078e33ff */
[----:B0-----:R-:W-:-:S06]  /*0bc0*/  IMAD.WIDE R8, R5, 0x4, R8 ;  /* 0x0000000405087825 */ /* 0x001fcc00078e0208 */
[----:B------:R-:W2:Y:S01]  /*0bd0*/  LDG.E R8, desc[UR4][R8.64] ;  /* 0x0000000408087981 */ /* 0x000ea2000c1e1900 */
[----:B------:R-:W-:Y:S02]  /*0be0*/  IMAD.MOV.U32 R11, RZ, RZ, 0x1 ;  /* 0x00000001ff0b7424 */ /* 0x000fe400078e00ff */
[----:B------:R-:W-:-:S05]  /*0bf0*/  IMAD.IADD R10, R19, 0x1, R10 ;  /* 0x00000001130a7824 */ /* 0x000fca00078e020a */
[----:B------:R-:W-:Y:S02]  /*0c00*/  SHF.L.U32 R10, R11, R10, RZ ;  /* 0x0000000a0b0a7219 */ /* 0x000fe400000006ff */
[----:B--2---:R-:W-:-:S04]  /*0c10*/  ISETP.NE.AND P0, PT, R8, RZ, PT ;  /* 0x000000ff0800720c */ /* 0x004fc80003f05270 */
[----:B------:R-:W-:-:S04]  /*0c20*/  SEL R11, R10, RZ, P0 ;  /* 0x000000ff0a0b7207 */ /* 0x000fc80000000000 */
[----:B------:R-:W-:-:S07]  /*0c30*/  LOP3.LUT R22, R11, R22, RZ, 0xfc, !PT ;  /* 0x000000160b167212 */ /* 0x000fce00078efcff */
.L_x_1:
[----:B------:R-:W-:Y:S05]  /*0c40*/  BSYNC.RECONVERGENT B0 ;  /* 0x0000000000007941 */ /* 0x000fea0003800200 */
.L_x_0:
[----:B------:R-:W0:Y:S02]  /*0c50*/  LDC.64 R4, c[0x0][0x3c8] ;  /* 0x0000f200ff047b82 */ /* 0x000e240000000a00 */
[----:B0-----:R-:W-:-:S06]  /*0c60*/  IMAD.WIDE R4, R0, 0x4, R4 ;  /* 0x0000000400047825 */ /* 0x001fcc00078e0204 */
[----:B------:R-:W2:Y:S01]  /*0c70*/  LDG.E R4, desc[UR4][R4.64] ;  /* 0x0000000404047981 */ /* 0x000ea2000c1e1900 */
[----:B------:R-:W-:Y:S01]  /*0c80*/  BSSY.RECONVERGENT B0, `(.L_x_9) ;  /* 0x0000026000007945 */ /* 0x000fe20003800200 */
[----:B--2---:R-:W-:-:S13]  /*0c90*/  ISETP.NE.AND P0, PT, R4, RZ, PT ;  /* 0x000000ff0400720c */ /* 0x004fda0003f05270 */
[----:B------:R-:W-:Y:S05]  /*0ca0*/  @!P0 BRA `(.L_x_10) ;  /* 0x00000000003c8947 */ /* 0x000fea0003800000 */
[----:B------:R-:W0:Y:S01]  /*0cb0*/  LDC.64 R4, c[0x0][0x3c0] ;  /* 0x0000f000ff047b82 */ /* 0x000e220000000a00 */
[----:B------:R-:W1:Y:S07]  /*0cc0*/  LDCU UR6, c[0x0][0x3ac] ;  /* 0x00007580ff0677ac */ /* 0x000e6e0008000800 */
[----:B------:R-:W2:Y:S08]  /*0cd0*/  LDC.64 R12, c[0x0][0x3d0] ;  /* 0x0000f400ff0c7b82 */ /* 0x000eb00000000a00 */
[----:B------:R-:W3:Y:S01]  /*0ce0*/  LDC.64 R10, c[0x0][0x3e8] ;  /* 0x0000fa00ff0a7b82 */ /* 0x000ee20000000a00 */
[----:B0-----:R-:W-:-:S06]  /*0cf0*/  IMAD.WIDE R4, R0, 0x4, R4 ;  /* 0x0000000400047825 */ /* 0x001fcc00078e0204 */
[----:B------:R-:W1:Y:S02]  /*0d00*/  LDG.E R4, desc[UR4][R4.64] ;  /* 0x0000000404047981 */ /* 0x000e64000c1e1900 */
[----:B-1----:R-:W-:-:S05]  /*0d10*/  LEA R9, R4, UR6, 0x1 ;  /* 0x0000000604097c11 */ /* 0x002fca000f8e08ff */
[----:B--2---:R-:W-:-:S06]  /*0d20*/  IMAD.WIDE R8, R9, 0x4, R12 ;  /* 0x0000000409087825 */ /* 0x004fcc00078e020c */
[----:B------:R-:W2:Y:S01]  /*0d30*/  LDG.E R9, desc[UR4][R8.64] ;  /* 0x0000000408097981 */ /* 0x000ea2000c1e1900 */
[----:B------:R-:W-:Y:S01]  /*0d40*/  LEA R15, R4, -UR6, 0x1 ;  /* 0x80000006040f7c11 */ /* 0x000fe2000f8e08ff */
[----:B---3--:R-:W-:-:S04]  /*0d50*/  IMAD.WIDE R10, R0, 0x4, R10 ;  /* 0x00000004000a7825 */ /* 0x008fc800078e020a */
[----:B------:R-:W-:Y:S01]  /*0d60*/  IMAD.WIDE R12, R15, 0x4, R12 ;  /* 0x000000040f0c7825 */ /* 0x000fe200078e020c */
[----:B--2---:R1:W-:Y:S04]  /*0d70*/  STG.E desc[UR4][R10.64], R9 ;  /* 0x000000090a007986 */ /* 0x0043e8000c101904 */
[----:B------:R1:W-:Y:S01]  /*0d80*/  STG.E desc[UR4][R12.64+0x4], R22 ;  /* 0x000004160c007986 */ /* 0x0003e2000c101904 */
[----:B------:R-:W-:Y:S05]  /*0d90*/  BRA `(.L_x_11) ;  /* 0x0000000000507947 */ /* 0x000fea0003800000 */
.L_x_10:
[----:B------:R-:W0:Y:S08]  /*0da0*/  LDC.64 R4, c[0x0][0x3c0] ;  /* 0x0000f000ff047b82 */ /* 0x000e300000000a00 */
[----:B------:R-:W1:Y:S01]  /*0db0*/  LDC.64 R8, c[0x0][0x3e0] ;  /* 0x0000f800ff087b82 */ /* 0x000e620000000a00 */
[----:B0-----:R-:W-:-:S07]  /*0dc0*/  IMAD.WIDE R10, R0, 0x4, R4 ;  /* 0x00000004000a7825 */ /* 0x001fce00078e0204 */
[----:B------:R-:W0:Y:S01]  /*0dd0*/  LDC.64 R4, c[0x0][0x3d8] ;  /* 0x0000f600ff047b82 */ /* 0x000e220000000a00 */
[----:B------:R-:W0:Y:S01]  /*0de0*/  LDG.E R11, desc[UR4][R10.64] ;  /* 0x000000040a0b7981 */ /* 0x000e22000c1e1900 */
[----:B------:R-:W-:Y:S01]  /*0df0*/  SHF.R.S32.HI R13, RZ, 0x1f, R22 ;  /* 0x0000001fff0d7819 */ /* 0x000fe20000011416 */
[----:B0-----:R-:W-:-:S06]  /*0e00*/  IMAD.WIDE R4, R11, 0x4, R4 ;  /* 0x000000040b047825 */ /* 0x001fcc00078e0204 */
[----:B------:R-:W2:Y:S01]  /*0e10*/  LDG.E R4, desc[UR4][R4.64] ;  /* 0x0000000404047981 */ /* 0x000ea2000c1e1900 */
[----:B------:R-:W-:-:S04]  /*0e20*/  LEA.HI R13, R13, R22, RZ, 0x5 ;  /* 0x000000160d0d7211 */ /* 0x000fc800078f28ff */
[----:B--2---:R-:W-:-:S05]  /*0e30*/  LEA.HI.SX32 R13, R13, R4, 0x1b ;  /* 0x000000040d0d7211 */ /* 0x004fca00078fdaff */
[----:B-1----:R-:W-:Y:S02]  /*0e40*/  IMAD.WIDE R8, R13, 0x4, R8 ;  /* 0x000000040d087825 */ /* 0x002fe400078e0208 */
[----:B------:R-:W0:Y:S04]  /*0e50*/  LDC.64 R12, c[0x0][0x3e8] ;  /* 0x0000fa00ff0c7b82 */ /* 0x000e280000000a00 */
[----:B------:R-:W2:Y:S01]  /*0e60*/  LDG.E R9, desc[UR4][R8.64] ;  /* 0x0000000408097981 */ /* 0x000ea2000c1e1900 */
[----:B0-----:R-:W-:Y:S01]  /*0e70*/  IMAD.WIDE R12, R0, 0x4, R12 ;  /* 0x00000004000c7825 */ /* 0x001fe200078e020c */
[----:B--2---:R-:W-:-:S04]  /*0e80*/  SHF.R.W.U32.HI R22, RZ, R22, R9 ;  /* 0x00000016ff167219 */ /* 0x004fc80000011e09 */
[----:B------:R-:W-:-:S04]  /*0e90*/  LOP3.LUT R22, R22, 0x1, RZ, 0xc0, !PT ;  /* 0x0000000116167812 */ /* 0x000fc800078ec0ff */
[----:B------:R-:W-:-:S13]  /*0ea0*/  ISETP.NE.U32.AND P0, PT, R22, 0x1, PT ;  /* 0x000000011600780c */ /* 0x000fda0003f05070 */
[----:B------:R-:W-:-:S05]  /*0eb0*/  @!P0 IMAD.MOV.U32 R5, RZ, RZ, 0x1 ;  /* 0x00000001ff058424 */ /* 0x000fca00078e00ff */
[----:B------:R0:W-:Y:S04]  /*0ec0*/  @!P0 STG.E desc[UR4][R12.64], R5 ;  /* 0x000000050c008986 */ /* 0x0001e8000c101904 */
[----:B------:R0:W-:Y:S02]  /*0ed0*/  @P0 STG.E desc[UR4][R12.64], RZ ;  /* 0x000000ff0c000986 */ /* 0x0001e4000c101904 */
.L_x_11:
[----:B------:R-:W-:Y:S05]  /*0ee0*/  BSYNC.RECONVERGENT B0 ;  /* 0x0000000000007941 */ /* 0x000fea0003800200 */
.L_x_9:
[----:B------:R-:W-:Y:S01]  /*0ef0*/  MOV R8, 0x0 ;  /* 0x0000000000087802 */ /* 0x000fe20000000f00 */
[----:B------:R2:W-:Y:S01]  /*0f00*/  STL.64 [R1], R2 ;  /* 0x0000000201007387 */ /* 0x0005e20000100a00 */
[----:B------:R-:W3:Y:S03]  /*0f10*/  LDCU.64 UR4, c[0x4][0x10] ;  /* 0x01000200ff0477ac */ /* 0x000ee60008000a00 */
[----:B------:R2:W-:Y:S01]  /*0f20*/  STL [R1+0x8], R0 ;  /* 0x0000080001007387 */ /* 0x0005e20000100800 */
[----:B-1----:R-:W1:Y:S01]  /*0f30*/  LDC.64 R8, c[0x4][R8] ;  /* 0x0100000008087b82 */ /* 0x002e620000000a00 */
[----:B---3--:R-:W-:Y:S02]  /*0f40*/  IMAD.U32 R4, RZ, RZ, UR4 ;  /* 0x00000004ff047e24 */ /* 0x008fe4000f8e00ff */
[----:B0-2---:R-:W-:-:S07]  /*0f50*/  IMAD.U32 R5, RZ, RZ, UR5 ;  /* 0x00000005ff057e24 */ /* 0x005fce000f8e00ff */
[----:B------:R-:W-:-:S07]  /*0f60*/  LEPC R20, `(.L_x_12) ;  /* 0x000000001014794e */ /* 0x000fce0000000000 */
[----:B-1----:R-:W-:Y:S05]  /*0f70*/  CALL.ABS.NOINC R8 ;  /* 0x0000000008007343 */ /* 0x002fea0003c00000 */
.L_x_12:
[----:B------:R-:W-:Y:S05]  /*0f80*/  EXIT ;  /* 0x000000000000794d */ /* 0x000fea0003800000 */
.L_x_13:
[----:B------:R-:W-:-:S00]  /*0f90*/  BRA `(.L_x_13) ;  /* 0xfffffffc00fc7947 */ /* 0x000fc0000383ffff */
[----:B------:R-:W-:-:S00]  /*0fa0*/  NOP ;  /* 0x0000000000007918 */ /* 0x000fc00000000000 */
        /* <DEDUP_REMOVED lines=13> */
.L_x_16:


//--------------------- .text._Z9srcKernel7Network --------------------------
	.section	.text._Z9srcKernel7Network,"ax",@progbits
	.align	128
        .global         _Z9srcKernel7Network
        .type           _Z9srcKernel7Network,@function
        .size           _Z9srcKernel7Network,(.L_x_17 - _Z9srcKernel7Network)
        .other          _Z9srcKernel7Network,@"STO_CUDA_ENTRY STV_DEFAULT"
_Z9srcKernel7Network:
.text._Z9srcKernel7Network:
[----:B------:R-:W0:Y:S01]  /*0000*/  LDC R1, c[0x0][0x37c] ;  /* 0x0000df00ff017b82 */ /* 0x000e220000000800 */
[----:B------:R-:W1:Y:S07]  /*0010*/  S2R R16, SR_TID.X ;  /* 0x0000000000107919 */ /* 0x000e6e0000002100 */
[----:B------:R-:W1:Y:S01]  /*0020*/  LDC.64 R2, c[0x0][0x388] ;  /* 0x0000e200ff027b82 */ /* 0x000e620000000a00 */
[----:B------:R-:W2:Y:S01]  /*0030*/  LDCU.64 UR36, c[0x0][0x358] ;  /* 0x00006b00ff2477ac */ /* 0x000ea20008000a00 */
[----:B0-----:R-:W-:Y:S01]  /*0040*/  VIADD R1, R1, 0xfffffff8 ;  /* 0xfffffff801017836 */ /* 0x001fe20000000000 */
[----:B------:R-:W0:Y:S01]  /*0050*/  LDCU UR4, c[0x0][0x2f8] ;  /* 0x00005f00ff0477ac */ /* 0x000e220008000800 */
[----:B------:R-:W3:Y:S01]  /*0060*/  LDCU.64 UR6, c[0x4][0x8] ;  /* 0x01000100ff0677ac */ /* 0x000ee20008000a00 */
[----:B-1----:R-:W-:-:S05]  /*0070*/  IMAD.WIDE.U32 R2, R16, 0x4, R2 ;  /* 0x0000000410027825 */ /* 0x002fca00078e0002 */
[----:B--2---:R-:W2:Y:S01]  /*0080*/  LDG.E R17, desc[UR36][R2.64] ;  /* 0x0000002402117981 */ /* 0x004ea2000c1e1900 */
[----:B------:R-:W-:Y:S01]  /*0090*/  MOV R0, 0x0 ;  /* 0x0000000000007802 */ /* 0x000fe20000000f00 */
[----:B------:R-:W1:Y:S01]  /*00a0*/  LDCU UR5, c[0x0][0x2fc] ;  /* 0x00005f80ff0577ac */ /* 0x000e620008000800 */
[----:B0-----:R-:W-:Y:S01]  /*00b0*/  IADD3 R6, P0, PT, R1, UR4, RZ ;  /* 0x0000000401067c10 */ /* 0x001fe2000ff1e0ff */
[----:B---3--:R-:W-:Y:S01]  /*00c0*/  IMAD.U32 R4, RZ, RZ, UR6 ;  /* 0x00000006ff047e24 */ /* 0x008fe2000f8e00ff */
[----:B------:R0:W3:Y:S01]  /*00d0*/  LDC.64 R8, c[0x4][R0] ;  /* 0x0100000000087b82 */ /* 0x0000e20000000a00 */
[----:B------:R-:W-:Y:S02]  /*00e0*/  MOV R5, UR7 ;  /* 0x0000000700057c02 */ /* 0x000fe40008000f00 */
[----:B-1----:R-:W-:Y:S01]  /*00f0*/  IADD3.X R7, PT, PT, RZ, UR5, RZ, P0, !PT ;  /* 0x00000005ff077c10 */ /* 0x002fe200087fe4ff */
[----:B--23--:R0:W-:Y:S07]  /*0100*/  STL.64 [R1], R16 ;  /* 0x0000001001007387 */ /* 0x00c1ee0000100a00 */
[----:B------:R-:W-:-:S07]  /*0110*/  LEPC R20, `(.L_x_14) ;  /* 0x000000001014794e */ /* 0x000fce0000000000 */
[----:B0-----:R-:W-:Y:S05]  /*0120*/  CALL.ABS.NOINC R8 ;  /* 0x0000000008007343 */ /* 0x001fea0003c00000 */
.L_x_14:
[----:B------:R-:W0:Y:S08]  /*0130*/  LDC.64 R2, c[0x0][0x390] ;  /* 0x0000e400ff027b82 */ /* 0x000e300000000a00 */
[----:B------:R-:W1:Y:S01]  /*0140*/  LDC.64 R4, c[0x0][0x3e8] ;  /* 0x0000fa00ff047b82 */ /* 0x000e620000000a00 */
[----:B0-----:R-:W-:-:S06]  /*0150*/  IMAD.WIDE.U32 R2, R16, 0x4, R2 ;  /* 0x0000000410027825 */ /* 0x001fcc00078e0002 */
[----:B------:R-:W2:Y:S01]  /*0160*/  LDG.E R3, desc[UR36][R2.64] ;  /* 0x0000002402037981 */ /* 0x000ea2000c1e1900 */
[----:B-1----:R-:W-:-:S05]  /*0170*/  IMAD.WIDE R4, R17, 0x4, R4 ;  /* 0x0000000411047825 */ /* 0x002fca00078e0204 */
[----:B--2---:R-:W-:Y:S01]  /*0180*/  STG.E desc[UR36][R4.64], R3 ;  /* 0x0000000304007986 */ /* 0x004fe2000c101924 */
[----:B------:R-:W-:Y:S05]  /*0190*/  EXIT ;  /* 0x000000000000794d */ /* 0x000fea0003800000 */
.L_x_15:
        /* <DEDUP_REMOVED lines=14> */
.L_x_17:


//--------------------- .nv.global.init           --------------------------
	.section	.nv.global.init,"aw",@progbits
.nv.global.init:
	.type		$str,@object
	.size		$str,($str$1 - $str)
$str:
        /*0000*/ 	.byte	0x54, 0x68, 0x72, 0x65, 0x61, 0x64, 0x20, 0x5b, 0x25, 0x64, 0x5d, 0x2c, 0x20, 0x4e, 0x6f, 0x64
        /*0010*/ 	.byte	0x65, 0x49, 0x44, 0x20, 0x5b, 0x25, 0x64, 0x5d, 0x0a, 0x00
	.type		$str$1,@object
	.size		$str$1,(.L_1 - $str$1)
$str$1:
        /*001a*/ 	.byte	0x43, 0x6f, 0x6c, 0x75, 0x6d, 0x6e, 0x20, 0x5b, 0x25, 0x64, 0x5d, 0x2c, 0x20, 0x54, 0x68, 0x72
        /*002a*/ 	.byte	0x65, 0x61, 0x64, 0x20, 0x5b, 0x25, 0x64, 0x5d, 0x2c, 0x20, 0x4e, 0x6f, 0x64, 0x65, 0x49, 0x44
        /*003a*/ 	.byte	0x20, 0x5b, 0x25, 0x64, 0x5d, 0x0a, 0x00
.L_1:


//--------------------- .nv.shared.reserved.0     --------------------------
	.section	.nv.shared.reserved.0,"aw",@nobits
	.weak		__nv_reservedSMEM_offset_0_alias
	.size		__nv_reservedSMEM_offset_0_alias, 0, 64
	.other		__nv_reservedSMEM_offset_0_alias,@"STO_CUDA_RESERVED_SHARED STV_DEFAULT"
__nv_reservedSMEM_offset_0_alias:
	.zero		0
	.zero		64


//--------------------- .nv.constant0._Z9genKernel7Networki --------------------------
	.section	.nv.constant0._Z9genKernel7Networki,"a",@progbits
	.sectionflags	@""
	.align	4
.nv.constant0._Z9genKernel7Networki:
	.zero		1028


//--------------------- .nv.constant0._Z9srcKernel7Network --------------------------
	.section	.nv.constant0._Z9srcKernel7Network,"a",@progbits
	.sectionflags	@""
	.align	4
.nv.constant0._Z9srcKernel7Network:
	.zero		1024


//--------------------- SYMBOLS --------------------------

	.type		.nv.reservedSmem.offset0,@object
	.size		.nv.reservedSmem.offset0,0x4
	.type		vprintf,@function
